//
// Generated by NVIDIA NVVM Compiler
//
// Compiler Build ID: CL-36424714
// Cuda compilation tools, release 13.0, V13.0.88
// Based on NVVM 20.0.0
//

.version 9.0
.target sm_100
.address_size 64

	// .globl	_Z10sum_globalPKfPfi

.visible .entry _Z10sum_globalPKfPfi(
	.param .u64 .ptr .align 1 _Z10sum_globalPKfPfi_param_0,
	.param .u64 .ptr .align 1 _Z10sum_globalPKfPfi_param_1,
	.param .u32 _Z10sum_globalPKfPfi_param_2
)
{
	.reg .pred 	%p<2>;
	.reg .b32 	%r<6>;
	.reg .b32 	%f<3>;
	.reg .b64 	%rd<7>;

	ld.param.u64 	%rd1, [_Z10sum_globalPKfPfi_param_0];
	ld.param.u64 	%rd2, [_Z10sum_globalPKfPfi_param_1];
	ld.param.u32 	%r2, [_Z10sum_globalPKfPfi_param_2];
	mov.u32 	%r3, %ctaid.x;
	mov.u32 	%r4, %ntid.x;
	mov.u32 	%r5, %tid.x;
	mad.lo.s32 	%r1, %r3, %r4, %r5;
	setp.ge.s32 	%p1, %r1, %r2;
	@%p1 bra 	$L__BB0_2;
	cvta.to.global.u64 	%rd3, %rd1;
	cvta.to.global.u64 	%rd4, %rd2;
	mul.wide.s32 	%rd5, %r1, 4;
	add.s64 	%rd6, %rd3, %rd5;
	ld.global.f32 	%f1, [%rd6];
	atom.global.add.f32 	%f2, [%rd4], %f1;
$L__BB0_2:
	ret;

}


// ===== COMPILED SASS (sm_100) =====

	.target	sm_100

	.elftype	@"ET_EXEC"


//--------------------- .note.nv.tkinfo           --------------------------
	.section	.note.nv.tkinfo,"",@"SHT_NOTE"
	.sectionflags	@"SHF_NOTE_NV_TKINFO"
	.tkinfo
        /*0018*/ 	.word	0x00000002
        /*0030*/ 	.string	""
        /*0030*/ 	.string	"ptxas"
        /*0030*/ 	.string	"Cuda compilation tools, release 13.0, V13.0.88"
        /*0030*/ 	.string	"Build cuda_13.0.r13.0/compiler.36424714_0"
        /*0030*/ 	.string	"-arch sm_100 -m 64 "



//--------------------- .note.nv.cuinfo           --------------------------
	.section	.note.nv.cuinfo,"",@"SHT_NOTE"
	.sectionflags	@"SHF_NOTE_NV_CUINFO"
        /*0018*/ 	.short	0x0002
        /*001a*/ 	.short	0x0064
        /*001c*/ 	.short	0x0082
	.zero		2


//--------------------- .nv.info                  --------------------------
	.section	.nv.info,"",@"SHT_CUDA_INFO"
	.align	4


	//----- nvinfo : EIATTR_REGCOUNT
	.align		4
        /*0000*/ 	.byte	0x04, 0x2f
        /*0002*/ 	.short	(.L_1 - .L_0)
	.align		4
.L_0:
        /*0004*/ 	.word	index@(_Z10sum_globalPKfPfi)
        /*0008*/ 	.word	0x00000008


	//----- nvinfo : EIATTR_FRAME_SIZE
	.align		4
.L_1:
        /*000c*/ 	.byte	0x04, 0x11
        /*000e*/ 	.short	(.L_3 - .L_2)
	.align		4
.L_2:
        /*0010*/ 	.word	index@(_Z10sum_globalPKfPfi)
        /*0014*/ 	.word	0x00000000


	//----- nvinfo : EIATTR_MIN_STACK_SIZE
	.align		4
.L_3:
        /*0018*/ 	.byte	0x04, 0x12
        /*001a*/ 	.short	(.L_5 - .L_4)
	.align		4
.L_4:
        /*001c*/ 	.word	index@(_Z10sum_globalPKfPfi)
        /*0020*/ 	.word	0x00000000
.L_5:


//--------------------- .nv.compat                --------------------------
	.section	.nv.compat,"",@"SHT_CUDA_COMPAT_INFO"
	.align	4
        /*0000*/ 	.byte	0x02, 0x09, 0x00, 0x00, 0x02, 0x02, 0x01, 0x00, 0x02, 0x05, 0x05, 0x00, 0x03, 0x07, 0x01, 0x01
        /*0010*/ 	.byte	0x02, 0x03, 0x00, 0x00, 0x02, 0x06, 0x01, 0x00, 0x04, 0x0b, 0x08, 0x00, 0x09, 0x00, 0x00, 0x00
        /*0020*/ 	.byte	0x00, 0x00, 0x00, 0x00


//--------------------- .nv.info._Z10sum_globalPKfPfi --------------------------
	.section	.nv.info._Z10sum_globalPKfPfi,"",@"SHT_CUDA_INFO"
	.sectionflags	@""
	.align	4


	//----- nvinfo : EIATTR_CUDA_API_VERSION
	.align		4
        /*0000*/ 	.byte	0x04, 0x37
        /*0002*/ 	.short	(.L_7 - .L_6)
.L_6:
        /*0004*/ 	.word	0x00000082


	//----- nvinfo : EIATTR_KPARAM_INFO
	.align		4
.L_7:
        /*0008*/ 	.byte	0x04, 0x17
        /*000a*/ 	.short	(.L_9 - .L_8)
.L_8:
        /*000c*/ 	.word	0x00000000
        /*0010*/ 	.short	0x0002
        /*0012*/ 	.short	0x0010
        /*0014*/ 	.byte	0x00, 0xf0, 0x11, 0x00


	//----- nvinfo : EIATTR_KPARAM_INFO
	.align		4
.L_9:
        /*0018*/ 	.byte	0x04, 0x17
        /*001a*/ 	.short	(.L_11 - .L_10)
.L_10:
        /*001c*/ 	.word	0x00000000
        /*0020*/ 	.short	0x0001
        /*0022*/ 	.short	0x0008
        /*0024*/ 	.byte	0x00, 0xf5, 0x21, 0x00


	//----- nvinfo : EIATTR_KPARAM_INFO
	.align		4
.L_11:
        /*0028*/ 	.byte	0x04, 0x17
        /*002a*/ 	.short	(.L_13 - .L_12)
.L_12:
        /*002c*/ 	.word	0x00000000
        /*0030*/ 	.short	0x0000
        /*0032*/ 	.short	0x0000
        /*0034*/ 	.byte	0x00, 0xf5, 0x21, 0x00


	//----- nvinfo : EIATTR_SPARSE_MMA_MASK
	.align		4
.L_13:
        /*0038*/ 	.byte	0x03, 0x50
        /*003a*/ 	.short	0x0000


	//----- nvinfo : EIATTR_MAXREG_COUNT
	.align		4
        /*003c*/ 	.byte	0x03, 0x1b
        /*003e*/ 	.short	0x00ff


	//----- nvinfo : EIATTR_MERCURY_ISA_VERSION
	.align		4
        /*0040*/ 	.byte	0x03, 0x5f
        /*0042*/ 	.short	0x0101


	//----- nvinfo : EIATTR_VRC_CTA_INIT_COUNT
	.align		4
        /*0044*/ 	.byte	0x02, 0x4a
	.zero		1
	.zero		1


	//----- nvinfo : EIATTR_EXIT_INSTR_OFFSETS
	.align		4
        /*0048*/ 	.byte	0x04, 0x1c
        /*004a*/ 	.short	(.L_15 - .L_14)


	//   ....[0]....
.L_14:
        /*004c*/ 	.word	0x00000070


	//   ....[1]....
        /*0050*/ 	.word	0x000000e0


	//----- nvinfo : EIATTR_CBANK_PARAM_SIZE
	.align		4
.L_15:
        /*0054*/ 	.byte	0x03, 0x19
        /*0056*/ 	.short	0x0014


	//----- nvinfo : EIATTR_PARAM_CBANK
	.align		4
        /*0058*/ 	.byte	0x04, 0x0a
        /*005a*/ 	.short	(.L_17 - .L_16)
	.align		4
.L_16:
        /*005c*/ 	.word	index@(.nv.constant0._Z10sum_globalPKfPfi)
        /*0060*/ 	.short	0x0380
        /*0062*/ 	.short	0x0014


	//----- nvinfo : EIATTR_SW_WAR
	.align		4
.L_17:
        /*0064*/ 	.byte	0x04, 0x36
        /*0066*/ 	.short	(.L_19 - .L_18)
.L_18:
        /*0068*/ 	.word	0x00000008
.L_19:


//--------------------- .nv.callgraph             --------------------------
	.section	.nv.callgraph,"",@"SHT_CUDA_CALLGRAPH"
	.align	4
	.sectionentsize	8
	.align		4
        /*0000*/ 	.word	0x00000000
	.align		4
        /*0004*/ 	.word	0xffffffff
	.align		4
        /*0008*/ 	.word	0x00000000
	.align		4
        /*000c*/ 	.word	0xfffffffe
	.align		4
        /*0010*/ 	.word	0x00000000
	.align		4
        /*0014*/ 	.word	0xfffffffd
	.align		4
        /*0018*/ 	.word	0x00000000
	.align		4
        /*001c*/ 	.word	0xfffffffc


//--------------------- .text._Z10sum_globalPKfPfi --------------------------
	.section	.text._Z10sum_globalPKfPfi,"ax",@progbits
	.align	128
        .global         _Z10sum_globalPKfPfi
        .type           _Z10sum_globalPKfPfi,@function
        .size           _Z10sum_globalPKfPfi,(.L_x_1 - _Z10sum_globalPKfPfi)
        .other          _Z10sum_globalPKfPfi,@"STO_CUDA_ENTRY STV_DEFAULT"
_Z10sum_globalPKfPfi:
.text._Z10sum_globalPKfPfi:
[----:B------:R-:W-:Y:S01]  /*0000*/  LDC R1, c[0x0][0x37c] ;  /* 0x0000df00ff017b82 */ /* 0x000fe20000000800 */
[----:B------:R-:W0:Y:S07]  /*0010*/  S2R R0, SR_TID.X ;  /* 0x0000000000007919 */ /* 0x000e2e0000002100 */
[----:B------:R-:W0:Y:S01]  /*0020*/  S2UR UR4, SR_CTAID.X ;  /* 0x00000000000479c3 */ /* 0x000e220000002500 */
[----:B------:R-:W1:Y:S07]  /*0030*/  LDCU UR5, c[0x0][0x390] ;  /* 0x00007200ff0577ac */ /* 0x000e6e0008000800 */
[----:B------:R-:W0:Y:S02]  /*0040*/  LDC R5, c[0x0][0x360] ;  /* 0x0000d800ff057b82 */ /* 0x000e240000000800 */
[----:B0-----:R-:W-:-:S05]  /*0050*/  IMAD R5, R5, UR4, R0 ;  /* 0x0000000405057c24 */ /* 0x001fca000f8e0200 */
[----:B-1----:R-:W-:-:S13]  /*0060*/  ISETP.GE.AND P0, PT, R5, UR5, PT ;  /* 0x0000000505007c0c */ /* 0x002fda000bf06270 */
[----:B------:R-:W-:Y:S05]  /*0070*/  @P0 EXIT ;  /* 0x000000000000094d */ /* 0x000fea0003800000 */
[----:B------:R-:W0:Y:S01]  /*0080*/  LDC.64 R2, c[0x0][0x380] ;  /* 0x0000e000ff027b82 */ /* 0x000e220000000a00 */
[----:B------:R-:W1:Y:S01]  /*0090*/  LDCU.64 UR4, c[0x0][0x358] ;  /* 0x00006b00ff0477ac */ /* 0x000e620008000a00 */
[----:B0-----:R-:W-:-:S06]  /*00a0*/  IMAD.WIDE R2, R5, 0x4, R2 ;  /* 0x0000000405027825 */ /* 0x001fcc00078e0202 */
[----:B-1----:R-:W2:Y:S01]  /*00b0*/  LDG.E R3, desc[UR4][R2.64] ;  /* 0x0000000402037981 */ /* 0x002ea2000c1e1900 */
[----:B------:R-:W2:Y:S03]  /*00c0*/  LDC.64 R4, c[0x0][0x388] ;  /* 0x0000e200ff047b82 */ /* 0x000ea60000000a00 */
[----:B--2---:R-:W-:Y:S01]  /*00d0*/  REDG.E.ADD.F32.FTZ.RN.STRONG.GPU desc[UR4][R4.64], R3 ;  /* 0x00000003040079a6 */ /* 0x004fe2000c12f304 */
[----:B------:R-:W-:Y:S05]  /*00e0*/  EXIT ;  /* 0x000000000000794d */ /* 0x000fea0003800000 */
.L_x_0:
[----:B------:R-:W-:-:S00]  /*00f0*/  BRA `(.L_x_0) ;  /* 0xfffffffc00fc7947 */ /* 0x000fc0000383ffff */
[----:B------:R-:W-:-:S00]  /*0100*/  NOP ;  /* 0x0000000000007918 */ /* 0x000fc00000000000 */
[----:B------:R-:W-:-:S00]  /*0110*/  NOP ;  /* 0x0000000000007918 */ /* 0x000fc00000000000 */
[----:B------:R-:W-:-:S00]  /*0120*/  NOP ;  /* 0x0000000000007918 */ /* 0x000fc00000000000 */
[----:B------:R-:W-:-:S00]  /*0130*/  NOP ;  /* 0x0000000000007918 */ /* 0x000fc00000000000 */
[----:B------:R-:W-:-:S00]  /*0140*/  NOP ;  /* 0x0000000000007918 */ /* 0x000fc00000000000 */
[----:B------:R-:W-:-:S00]  /*0150*/  NOP ;  /* 0x0000000000007918 */ /* 0x000fc00000000000 */
[----:B------:R-:W-:-:S00]  /*0160*/  NOP ;  /* 0x0000000000007918 */ /* 0x000fc00000000000 */
[----:B------:R-:W-:-:S00]  /*0170*/  NOP ;  /* 0x0000000000007918 */ /* 0x000fc00000000000 */
.L_x_1:


//--------------------- .nv.shared.reserved.0     --------------------------
	.section	.nv.shared.reserved.0,"aw",@nobits
	.weak		__nv_reservedSMEM_offset_0_alias
	.size		__nv_reservedSMEM_offset_0_alias, 0, 64
	.other		__nv_reservedSMEM_offset_0_alias,@"STO_CUDA_RESERVED_SHARED STV_DEFAULT"
__nv_reservedSMEM_offset_0_alias:
	.zero		0
	.zero		64


//--------------------- .nv.constant0._Z10sum_globalPKfPfi --------------------------
	.section	.nv.constant0._Z10sum_globalPKfPfi,"a",@progbits
	.sectionflags	@""
	.align	4
.nv.constant0._Z10sum_globalPKfPfi:
	.zero		916


//--------------------- SYMBOLS --------------------------

	.type		.nv.reservedSmem.offset0,@object
	.size		.nv.reservedSmem.offset0,0x4
